//
// Generated by NVIDIA NVVM Compiler
//
// Compiler Build ID: CL-36424714
// Cuda compilation tools, release 13.0, V13.0.88
// Based on NVVM 20.0.0
//

.version 9.0
.target sm_100
.address_size 64

	// .globl	add_kernel

.visible .entry add_kernel(
	.param .u64 .ptr .align 1 add_kernel_param_0,
	.param .u64 .ptr .align 1 add_kernel_param_1,
	.param .u64 .ptr .align 1 add_kernel_param_2,
	.param .u32 add_kernel_param_3
)
{
	.reg .pred 	%p<2>;
	.reg .b32 	%r<6>;
	.reg .b32 	%f<4>;
	.reg .b64 	%rd<11>;

	ld.param.u64 	%rd1, [add_kernel_param_0];
	ld.param.u64 	%rd2, [add_kernel_param_1];
	ld.param.u64 	%rd3, [add_kernel_param_2];
	ld.param.u32 	%r2, [add_kernel_param_3];
	mov.u32 	%r3, %ctaid.x;
	mov.u32 	%r4, %ntid.x;
	mov.u32 	%r5, %tid.x;
	mad.lo.s32 	%r1, %r3, %r4, %r5;
	setp.ge.s32 	%p1, %r1, %r2;
	@%p1 bra 	$L__BB0_2;
	cvta.to.global.u64 	%rd4, %rd1;
	cvta.to.global.u64 	%rd5, %rd2;
	cvta.to.global.u64 	%rd6, %rd3;
	mul.wide.s32 	%rd7, %r1, 4;
	add.s64 	%rd8, %rd4, %rd7;
	ld.global.f32 	%f1, [%rd8];
	add.s64 	%rd9, %rd5, %rd7;
	ld.global.f32 	%f2, [%rd9];
	add.f32 	%f3, %f1, %f2;
	add.s64 	%rd10, %rd6, %rd7;
	st.global.f32 	[%rd10], %f3;
$L__BB0_2:
	ret;

}
	// .globl	render
.visible .entry render(
	.param .u64 .ptr .align 1 render_param_0,
	.param .u32 render_param_1,
	.param .u32 render_param_2
)
{
	.reg .pred 	%p<4>;
	.reg .b32 	%r<19>;
	.reg .b32 	%f<12>;
	.reg .b64 	%rd<5>;

	ld.param.u64 	%rd1, [render_param_0];
	ld.param.u32 	%r3, [render_param_1];
	ld.param.u32 	%r5, [render_param_2];
	mov.u32 	%r6, %ctaid.x;
	mov.u32 	%r7, %ntid.x;
	mov.u32 	%r8, %tid.x;
	mad.lo.s32 	%r1, %r6, %r7, %r8;
	mov.u32 	%r9, %ctaid.y;
	mov.u32 	%r10, %ntid.y;
	mov.u32 	%r11, %tid.y;
	mad.lo.s32 	%r12, %r9, %r10, %r11;
	setp.ge.s32 	%p1, %r1, %r3;
	setp.ge.s32 	%p2, %r12, %r5;
	or.pred  	%p3, %p1, %p2;
	@%p3 bra 	$L__BB1_2;
	cvta.to.global.u64 	%rd2, %rd1;
	cvt.rn.f32.s32 	%f1, %r1;
	add.s32 	%r13, %r3, -1;
	cvt.rn.f32.s32 	%f2, %r13;
	div.rn.f32 	%f3, %f1, %f2;
	cvt.rn.f32.u32 	%f4, %r12;
	add.s32 	%r14, %r5, -1;
	cvt.rn.f32.u32 	%f5, %r14;
	div.rn.f32 	%f6, %f4, %f5;
	mul.f32 	%f7, %f3, 0f437F0000;
	cvt.rzi.u32.f32 	%r15, %f7;
	mul.f32 	%f8, %f6, 0f437F0000;
	cvt.rzi.u32.f32 	%r16, %f8;
	mov.f32 	%f9, 0f3F800000;
	sub.f32 	%f10, %f9, %f3;
	mul.f32 	%f11, %f10, 0f437F0000;
	cvt.rzi.u32.f32 	%r17, %f11;
	mad.lo.s32 	%r18, %r3, %r12, %r1;
	mul.wide.s32 	%rd3, %r18, 3;
	add.s64 	%rd4, %rd2, %rd3;
	st.global.u8 	[%rd4], %r15;
	st.global.u8 	[%rd4+1], %r16;
	st.global.u8 	[%rd4+2], %r17;
$L__BB1_2:
	ret;

}


// ===== COMPILED SASS (sm_100) =====

	.target	sm_100

	.elftype	@"ET_EXEC"


//--------------------- .note.nv.tkinfo           --------------------------
	.section	.note.nv.tkinfo,"",@"SHT_NOTE"
	.sectionflags	@"SHF_NOTE_NV_TKINFO"
	.tkinfo
        /*0018*/ 	.word	0x00000002
        /*0030*/ 	.string	""
        /*0030*/ 	.string	"ptxas"
        /*0030*/ 	.string	"Cuda compilation tools, release 13.0, V13.0.88"
        /*0030*/ 	.string	"Build cuda_13.0.r13.0/compiler.36424714_0"
        /*0030*/ 	.string	"-arch sm_100 -m 64 "



//--------------------- .note.nv.cuinfo           --------------------------
	.section	.note.nv.cuinfo,"",@"SHT_NOTE"
	.sectionflags	@"SHF_NOTE_NV_CUINFO"
        /*0018*/ 	.short	0x0002
        /*001a*/ 	.short	0x0064
        /*001c*/ 	.short	0x0082
	.zero		2


//--------------------- .nv.info                  --------------------------
	.section	.nv.info,"",@"SHT_CUDA_INFO"
	.align	4


	//----- nvinfo : EIATTR_REGCOUNT
	.align		4
        /*0000*/ 	.byte	0x04, 0x2f
        /*0002*/ 	.short	(.L_1 - .L_0)
	.align		4
.L_0:
        /*0004*/ 	.word	index@(add_kernel)
        /*0008*/ 	.word	0x0000000c


	//----- nvinfo : EIATTR_FRAME_SIZE
	.align		4
.L_1:
        /*000c*/ 	.byte	0x04, 0x11
        /*000e*/ 	.short	(.L_3 - .L_2)
	.align		4
.L_2:
        /*0010*/ 	.word	index@(add_kernel)
        /*0014*/ 	.word	0x00000000


	//----- nvinfo : EIATTR_REGCOUNT
	.align		4
.L_3:
        /*0018*/ 	.byte	0x04, 0x2f
        /*001a*/ 	.short	(.L_5 - .L_4)
	.align		4
.L_4:
        /*001c*/ 	.word	index@(render)
        /*0020*/ 	.word	0x00000011


	//----- nvinfo : EIATTR_FRAME_SIZE
	.align		4
.L_5:
        /*0024*/ 	.byte	0x04, 0x11
        /*0026*/ 	.short	(.L_7 - .L_6)
	.align		4
.L_6:
        /*0028*/ 	.word	index@($__internal_0_$__cuda_sm3x_div_rn_noftz_f32_slowpath)
        /*002c*/ 	.word	0x00000000


	//----- nvinfo : EIATTR_FRAME_SIZE
	.align		4
.L_7:
        /*0030*/ 	.byte	0x04, 0x11
        /*0032*/ 	.short	(.L_9 - .L_8)
	.align		4
.L_8:
        /*0034*/ 	.word	index@(render)
        /*0038*/ 	.word	0x00000000


	//----- nvinfo : EIATTR_MIN_STACK_SIZE
	.align		4
.L_9:
        /*003c*/ 	.byte	0x04, 0x12
        /*003e*/ 	.short	(.L_11 - .L_10)
	.align		4
.L_10:
        /*0040*/ 	.word	index@(render)
        /*0044*/ 	.word	0x00000000


	//----- nvinfo : EIATTR_MIN_STACK_SIZE
	.align		4
.L_11:
        /*0048*/ 	.byte	0x04, 0x12
        /*004a*/ 	.short	(.L_13 - .L_12)
	.align		4
.L_12:
        /*004c*/ 	.word	index@(add_kernel)
        /*0050*/ 	.word	0x00000000
.L_13:


//--------------------- .nv.compat                --------------------------
	.section	.nv.compat,"",@"SHT_CUDA_COMPAT_INFO"
	.align	4
        /*0000*/ 	.byte	0x02, 0x09, 0x00, 0x00, 0x02, 0x02, 0x01, 0x00, 0x02, 0x05, 0x05, 0x00, 0x03, 0x07, 0x01, 0x01
        /*0010*/ 	.byte	0x02, 0x03, 0x00, 0x00, 0x02, 0x06, 0x01, 0x00, 0x04, 0x0b, 0x08, 0x00, 0x01, 0x00, 0x00, 0x00
        /*0020*/ 	.byte	0x00, 0x00, 0x00, 0x00


//--------------------- .nv.info.render           --------------------------
	.section	.nv.info.render,"",@"SHT_CUDA_INFO"
	.sectionflags	@""
	.align	4


	//----- nvinfo : EIATTR_CUDA_API_VERSION
	.align		4
        /*0000*/ 	.byte	0x04, 0x37
        /*0002*/ 	.short	(.L_15 - .L_14)
.L_14:
        /*0004*/ 	.word	0x00000082


	//----- nvinfo : EIATTR_KPARAM_INFO
	.align		4
.L_15:
        /*0008*/ 	.byte	0x04, 0x17
        /*000a*/ 	.short	(.L_17 - .L_16)
.L_16:
        /*000c*/ 	.word	0x00000000
        /*0010*/ 	.short	0x0002
        /*0012*/ 	.short	0x000c
        /*0014*/ 	.byte	0x00, 0xf0, 0x11, 0x00


	//----- nvinfo : EIATTR_KPARAM_INFO
	.align		4
.L_17:
        /*0018*/ 	.byte	0x04, 0x17
        /*001a*/ 	.short	(.L_19 - .L_18)
.L_18:
        /*001c*/ 	.word	0x00000000
        /*0020*/ 	.short	0x0001
        /*0022*/ 	.short	0x0008
        /*0024*/ 	.byte	0x00, 0xf0, 0x11, 0x00


	//----- nvinfo : EIATTR_KPARAM_INFO
	.align		4
.L_19:
        /*0028*/ 	.byte	0x04, 0x17
        /*002a*/ 	.short	(.L_21 - .L_20)
.L_20:
        /*002c*/ 	.word	0x00000000
        /*0030*/ 	.short	0x0000
        /*0032*/ 	.short	0x0000
        /*0034*/ 	.byte	0x00, 0xf5, 0x21, 0x00


	//----- nvinfo : EIATTR_SPARSE_MMA_MASK
	.align		4
.L_21:
        /*0038*/ 	.byte	0x03, 0x50
        /*003a*/ 	.short	0x0000


	//----- nvinfo : EIATTR_MAXREG_COUNT
	.align		4
        /*003c*/ 	.byte	0x03, 0x1b
        /*003e*/ 	.short	0x00ff


	//----- nvinfo : EIATTR_MERCURY_ISA_VERSION
	.align		4
        /*0040*/ 	.byte	0x03, 0x5f
        /*0042*/ 	.short	0x0101


	//----- nvinfo : EIATTR_VRC_CTA_INIT_COUNT
	.align		4
        /*0044*/ 	.byte	0x02, 0x4a
	.zero		1
	.zero		1


	//----- nvinfo : EIATTR_EXIT_INSTR_OFFSETS
	.align		4
        /*0048*/ 	.byte	0x04, 0x1c
        /*004a*/ 	.short	(.L_23 - .L_22)


	//   ....[0]....
.L_22:
        /*004c*/ 	.word	0x000000c0


	//   ....[1]....
        /*0050*/ 	.word	0x000003d0


	//----- nvinfo : EIATTR_CRS_STACK_SIZE
	.align		4
.L_23:
        /*0054*/ 	.byte	0x04, 0x1e
        /*0056*/ 	.short	(.L_25 - .L_24)
.L_24:
        /*0058*/ 	.word	0x00000000


	//----- nvinfo : EIATTR_CBANK_PARAM_SIZE
	.align		4
.L_25:
        /*005c*/ 	.byte	0x03, 0x19
        /*005e*/ 	.short	0x0010


	//----- nvinfo : EIATTR_PARAM_CBANK
	.align		4
        /*0060*/ 	.byte	0x04, 0x0a
        /*0062*/ 	.short	(.L_27 - .L_26)
	.align		4
.L_26:
        /*0064*/ 	.word	index@(.nv.constant0.render)
        /*0068*/ 	.short	0x0380
        /*006a*/ 	.short	0x0010


	//----- nvinfo : EIATTR_SW_WAR
	.align		4
.L_27:
        /*006c*/ 	.byte	0x04, 0x36
        /*006e*/ 	.short	(.L_29 - .L_28)
.L_28:
        /*0070*/ 	.word	0x00000008
.L_29:


//--------------------- .nv.info.add_kernel       --------------------------
	.section	.nv.info.add_kernel,"",@"SHT_CUDA_INFO"
	.sectionflags	@""
	.align	4


	//----- nvinfo : EIATTR_CUDA_API_VERSION
	.align		4
        /*0000*/ 	.byte	0x04, 0x37
        /*0002*/ 	.short	(.L_31 - .L_30)
.L_30:
        /*0004*/ 	.word	0x00000082


	//----- nvinfo : EIATTR_KPARAM_INFO
	.align		4
.L_31:
        /*0008*/ 	.byte	0x04, 0x17
        /*000a*/ 	.short	(.L_33 - .L_32)
.L_32:
        /*000c*/ 	.word	0x00000000
        /*0010*/ 	.short	0x0003
        /*0012*/ 	.short	0x0018
        /*0014*/ 	.byte	0x00, 0xf0, 0x11, 0x00


	//----- nvinfo : EIATTR_KPARAM_INFO
	.align		4
.L_33:
        /*0018*/ 	.byte	0x04, 0x17
        /*001a*/ 	.short	(.L_35 - .L_34)
.L_34:
        /*001c*/ 	.word	0x00000000
        /*0020*/ 	.short	0x0002
        /*0022*/ 	.short	0x0010
        /*0024*/ 	.byte	0x00, 0xf5, 0x21, 0x00


	//----- nvinfo : EIATTR_KPARAM_INFO
	.align		4
.L_35:
        /*0028*/ 	.byte	0x04, 0x17
        /*002a*/ 	.short	(.L_37 - .L_36)
.L_36:
        /*002c*/ 	.word	0x00000000
        /*0030*/ 	.short	0x0001
        /*0032*/ 	.short	0x0008
        /*0034*/ 	.byte	0x00, 0xf5, 0x21, 0x00


	//----- nvinfo : EIATTR_KPARAM_INFO
	.align		4
.L_37:
        /*0038*/ 	.byte	0x04, 0x17
        /*003a*/ 	.short	(.L_39 - .L_38)
.L_38:
        /*003c*/ 	.word	0x00000000
        /*0040*/ 	.short	0x0000
        /*0042*/ 	.short	0x0000
        /*0044*/ 	.byte	0x00, 0xf5, 0x21, 0x00


	//----- nvinfo : EIATTR_SPARSE_MMA_MASK
	.align		4
.L_39:
        /*0048*/ 	.byte	0x03, 0x50
        /*004a*/ 	.short	0x0000


	//----- nvinfo : EIATTR_MAXREG_COUNT
	.align		4
        /*004c*/ 	.byte	0x03, 0x1b
        /*004e*/ 	.short	0x00ff


	//----- nvinfo : EIATTR_MERCURY_ISA_VERSION
	.align		4
        /*0050*/ 	.byte	0x03, 0x5f
        /*0052*/ 	.short	0x0101


	//----- nvinfo : EIATTR_VRC_CTA_INIT_COUNT
	.align		4
        /*0054*/ 	.byte	0x02, 0x4a
	.zero		1
	.zero		1


	//----- nvinfo : EIATTR_EXIT_INSTR_OFFSETS
	.align		4
        /*0058*/ 	.byte	0x04, 0x1c
        /*005a*/ 	.short	(.L_41 - .L_40)


	//   ....[0]....
.L_40:
        /*005c*/ 	.word	0x00000070


	//   ....[1]....
        /*0060*/ 	.word	0x00000130


	//----- nvinfo : EIATTR_CBANK_PARAM_SIZE
	.align		4
.L_41:
        /*0064*/ 	.byte	0x03, 0x19
        /*0066*/ 	.short	0x001c


	//----- nvinfo : EIATTR_PARAM_CBANK
	.align		4
        /*0068*/ 	.byte	0x04, 0x0a
        /*006a*/ 	.short	(.L_43 - .L_42)
	.align		4
.L_42:
        /*006c*/ 	.word	index@(.nv.constant0.add_kernel)
        /*0070*/ 	.short	0x0380
        /*0072*/ 	.short	0x001c


	//----- nvinfo : EIATTR_SW_WAR
	.align		4
.L_43:
        /*0074*/ 	.byte	0x04, 0x36
        /*0076*/ 	.short	(.L_45 - .L_44)
.L_44:
        /*0078*/ 	.word	0x00000008
.L_45:


//--------------------- .nv.callgraph             --------------------------
	.section	.nv.callgraph,"",@"SHT_CUDA_CALLGRAPH"
	.align	4
	.sectionentsize	8
	.align		4
        /*0000*/ 	.word	0x00000000
	.align		4
        /*0004*/ 	.word	0xffffffff
	.align		4
        /*0008*/ 	.word	0x00000000
	.align		4
        /*000c*/ 	.word	0xfffffffe
	.align		4
        /*0010*/ 	.word	0x00000000
	.align		4
        /*0014*/ 	.word	0xfffffffd
	.align		4
        /*0018*/ 	.word	0x00000000
	.align		4
        /*001c*/ 	.word	0xfffffffc


//--------------------- .text.render              --------------------------
	.section	.text.render,"ax",@progbits
	.align	128
        .global         render
        .type           render,@function
        .size           render,(.L_x_17 - render)
        .other          render,@"STO_CUDA_ENTRY STV_DEFAULT"
render:
.text.render:
[----:B------:R-:W-:Y:S01]  /*0000*/  LDC R1, c[0x0][0x37c] ;  /* 0x0000df00ff017b82 */ /* 0x000fe20000000800 */
[----:B------:R-:W0:Y:S07]  /*0010*/  S2R R0, SR_TID.Y ;  /* 0x0000000000007919 */ /* 0x000e2e0000002200 */
[----:B------:R-:W1:Y:S01]  /*0020*/  LDC R2, c[0x0][0x360] ;  /* 0x0000d800ff027b82 */ /* 0x000e620000000800 */
[----:B------:R-:W2:Y:S01]  /*0030*/  LDCU.64 UR4, c[0x0][0x388] ;  /* 0x00007100ff0477ac */ /* 0x000ea20008000a00 */
[----:B------:R-:W1:Y:S06]  /*0040*/  S2R R3, SR_TID.X ;  /* 0x0000000000037919 */ /* 0x000e6c0000002100 */
[----:B------:R-:W0:Y:S08]  /*0050*/  S2UR UR7, SR_CTAID.Y ;  /* 0x00000000000779c3 */ /* 0x000e300000002600 */
[----:B------:R-:W0:Y:S08]  /*0060*/  LDC R5, c[0x0][0x364] ;  /* 0x0000d900ff057b82 */ /* 0x000e300000000800 */
[----:B------:R-:W1:Y:S01]  /*0070*/  S2UR UR6, SR_CTAID.X ;  /* 0x00000000000679c3 */ /* 0x000e620000002500 */
[----:B0-----:R-:W-:-:S05]  /*0080*/  IMAD R5, R5, UR7, R0 ;  /* 0x0000000705057c24 */ /* 0x001fca000f8e0200 */
[----:B--2---:R-:W-:Y:S01]  /*0090*/  ISETP.GE.AND P0, PT, R5, UR5, PT ;  /* 0x0000000505007c0c */ /* 0x004fe2000bf06270 */
[----:B-1----:R-:W-:-:S05]  /*00a0*/  IMAD R2, R2, UR6, R3 ;  /* 0x0000000602027c24 */ /* 0x002fca000f8e0203 */
[----:B------:R-:W-:-:S13]  /*00b0*/  ISETP.GE.OR P0, PT, R2, UR4, P0 ;  /* 0x0000000402007c0c */ /* 0x000fda0008706670 */
[----:B------:R-:W-:Y:S05]  /*00c0*/  @P0 EXIT ;  /* 0x000000000000094d */ /* 0x000fea0003800000 */
[----:B------:R-:W-:Y:S01]  /*00d0*/  UIADD3 UR4, UPT, UPT, UR4, -0x1, URZ ;  /* 0xffffffff04047890 */ /* 0x000fe2000fffe0ff */
[----:B------:R-:W-:Y:S01]  /*00e0*/  I2FP.F32.S32 R0, R2 ;  /* 0x0000000200007245 */ /* 0x000fe20000201400 */
[----:B------:R-:W-:Y:S04]  /*00f0*/  BSSY.RECONVERGENT B0, `(.L_x_0) ;  /* 0x000000d000007945 */ /* 0x000fe80003800200 */
[----:B------:R-:W-:-:S04]  /*0100*/  I2FP.F32.S32 R3, UR4 ;  /* 0x0000000400037c45 */ /* 0x000fc80008201400 */
[----:B------:R-:W0:Y:S08]  /*0110*/  MUFU.RCP R4, R3 ;  /* 0x0000000300047308 */ /* 0x000e300000001000 */
[----:B------:R-:W1:Y:S01]  /*0120*/  FCHK P0, R0, R3 ;  /* 0x0000000300007302 */ /* 0x000e620000000000 */
[----:B0-----:R-:W-:-:S04]  /*0130*/  FFMA R7, -R3, R4, 1 ;  /* 0x3f80000003077423 */ /* 0x001fc80000000104 */
[----:B------:R-:W-:-:S04]  /*0140*/  FFMA R7, R4, R7, R4 ;  /* 0x0000000704077223 */ /* 0x000fc80000000004 */
[----:B------:R-:W-:-:S04]  /*0150*/  FFMA R4, R0, R7, RZ ;  /* 0x0000000700047223 */ /* 0x000fc800000000ff */
[----:B------:R-:W-:-:S04]  /*0160*/  FFMA R6, -R3, R4, R0 ;  /* 0x0000000403067223 */ /* 0x000fc80000000100 */
[----:B------:R-:W-:Y:S01]  /*0170*/  FFMA R4, R7, R6, R4 ;  /* 0x0000000607047223 */ /* 0x000fe20000000004 */
[----:B-1----:R-:W-:Y:S06]  /*0180*/  @!P0 BRA `(.L_x_1) ;  /* 0x00000000000c8947 */ /* 0x002fec0003800000 */
[----:B------:R-:W-:-:S07]  /*0190*/  MOV R6, 0x1b0 ;  /* 0x000001b000067802 */ /* 0x000fce0000000f00 */
[----:B------:R-:W-:Y:S05]  /*01a0*/  CALL.REL.NOINC `($__internal_0_$__cuda_sm3x_div_rn_noftz_f32_slowpath) ;  /* 0x00000000008c7944 */ /* 0x000fea0003c00000 */
[----:B------:R-:W-:-:S07]  /*01b0*/  IMAD.MOV.U32 R4, RZ, RZ, R0 ;  /* 0x000000ffff047224 */ /* 0x000fce00078e0000 */
.L_x_1:
[----:B------:R-:W-:Y:S05]  /*01c0*/  BSYNC.RECONVERGENT B0 ;  /* 0x0000000000007941 */ /* 0x000fea0003800200 */
.L_x_0:
[----:B------:R-:W0:Y:S01]  /*01d0*/  LDCU UR4, c[0x0][0x38c] ;  /* 0x00007180ff0477ac */ /* 0x000e220008000800 */
[----:B------:R-:W-:Y:S01]  /*01e0*/  I2FP.F32.U32 R0, R5 ;  /* 0x0000000500007245 */ /* 0x000fe20000201000 */
[----:B------:R-:W-:Y:S01]  /*01f0*/  BSSY.RECONVERGENT B0, `(.L_x_2) ;  /* 0x000000f000007945 */ /* 0x000fe20003800200 */
[----:B0-----:R-:W-:-:S06]  /*0200*/  UIADD3 UR4, UPT, UPT, UR4, -0x1, URZ ;  /* 0xffffffff04047890 */ /* 0x001fcc000fffe0ff */
[----:B------:R-:W-:-:S04]  /*0210*/  I2FP.F32.U32 R3, UR4 ;  /* 0x0000000400037c45 */ /* 0x000fc80008201000 */
[----:B------:R-:W0:Y:S01]  /*0220*/  MUFU.RCP R6, R3 ;  /* 0x0000000300067308 */ /* 0x000e220000001000 */
[----:B------:R-:W1:Y:S07]  /*0230*/  LDCU.64 UR4, c[0x0][0x358] ;  /* 0x00006b00ff0477ac */ /* 0x000e6e0008000a00 */
[----:B------:R-:W2:Y:S01]  /*0240*/  FCHK P0, R0, R3 ;  /* 0x0000000300007302 */ /* 0x000ea20000000000 */
[----:B0-----:R-:W-:-:S04]  /*0250*/  FFMA R7, -R3, R6, 1 ;  /* 0x3f80000003077423 */ /* 0x001fc80000000106 */
[----:B------:R-:W-:-:S04]  /*0260*/  FFMA R7, R6, R7, R6 ;  /* 0x0000000706077223 */ /* 0x000fc80000000006 */
[----:B------:R-:W-:-:S04]  /*0270*/  FFMA R6, R0, R7, RZ ;  /* 0x0000000700067223 */ /* 0x000fc800000000ff */
[----:B------:R-:W-:-:S04]  /*0280*/  FFMA R8, -R3, R6, R0 ;  /* 0x0000000603087223 */ /* 0x000fc80000000100 */
[----:B------:R-:W-:Y:S01]  /*0290*/  FFMA R8, R7, R8, R6 ;  /* 0x0000000807087223 */ /* 0x000fe20000000006 */
[----:B-12---:R-:W-:Y:S06]  /*02a0*/  @!P0 BRA `(.L_x_3) ;  /* 0x00000000000c8947 */ /* 0x006fec0003800000 */
[----:B------:R-:W-:-:S07]  /*02b0*/  MOV R6, 0x2d0 ;  /* 0x000002d000067802 */ /* 0x000fce0000000f00 */
[----:B------:R-:W-:Y:S05]  /*02c0*/  CALL.REL.NOINC `($__internal_0_$__cuda_sm3x_div_rn_noftz_f32_slowpath) ;  /* 0x0000000000447944 */ /* 0x000fea0003c00000 */
[----:B------:R-:W-:-:S07]  /*02d0*/  IMAD.MOV.U32 R8, RZ, RZ, R0 ;  /* 0x000000ffff087224 */ /* 0x000fce00078e0000 */
.L_x_3:
[----:B------:R-:W-:Y:S05]  /*02e0*/  BSYNC.RECONVERGENT B0 ;  /* 0x0000000000007941 */ /* 0x000fea0003800200 */
.L_x_2:
[----:B------:R-:W0:Y:S01]  /*02f0*/  LDC.64 R6, c[0x0][0x380] ;  /* 0x0000e000ff067b82 */ /* 0x000e220000000a00 */
[----:B------:R-:W1:Y:S01]  /*0300*/  LDCU UR6, c[0x0][0x388] ;  /* 0x00007100ff0677ac */ /* 0x000e620008000800 */
[C---:B------:R-:W-:Y:S01]  /*0310*/  FMUL R0, R4.reuse, 255 ;  /* 0x437f000004007820 */ /* 0x040fe20000400000 */
[----:B------:R-:W-:Y:S01]  /*0320*/  FADD R4, -R4, 1 ;  /* 0x3f80000004047421 */ /* 0x000fe20000000100 */
[----:B------:R-:W-:Y:S02]  /*0330*/  FMUL R8, R8, 255 ;  /* 0x437f000008087820 */ /* 0x000fe40000400000 */
[----:B------:R-:W-:Y:S01]  /*0340*/  F2I.U32.TRUNC.NTZ R9, R0 ;  /* 0x0000000000097305 */ /* 0x000fe2000020f000 */
[----:B------:R-:W-:-:S07]  /*0350*/  FMUL R4, R4, 255 ;  /* 0x437f000004047820 */ /* 0x000fce0000400000 */
[----:B------:R-:W2:Y:S01]  /*0360*/  F2I.U32.TRUNC.NTZ R11, R8 ;  /* 0x00000008000b7305 */ /* 0x000ea2000020f000 */
[----:B-1----:R-:W-:-:S07]  /*0370*/  IMAD R3, R5, UR6, R2 ;  /* 0x0000000605037c24 */ /* 0x002fce000f8e0202 */
[----:B------:R-:W1:Y:S01]  /*0380*/  F2I.U32.TRUNC.NTZ R13, R4 ;  /* 0x00000004000d7305 */ /* 0x000e62000020f000 */
[----:B0-----:R-:W-:-:S05]  /*0390*/  IMAD.WIDE R2, R3, 0x3, R6 ;  /* 0x0000000303027825 */ /* 0x001fca00078e0206 */
[----:B--2---:R-:W-:Y:S04]  /*03a0*/  STG.E.U8 desc[UR4][R2.64+0x1], R11 ;  /* 0x0000010b02007986 */ /* 0x004fe8000c101104 */
[----:B------:R-:W-:Y:S04]  /*03b0*/  STG.E.U8 desc[UR4][R2.64], R9 ;  /* 0x0000000902007986 */ /* 0x000fe8000c101104 */
[----:B-1----:R-:W-:Y:S01]  /*03c0*/  STG.E.U8 desc[UR4][R2.64+0x2], R13 ;  /* 0x0000020d02007986 */ /* 0x002fe2000c101104 */
[----:B------:R-:W-:Y:S05]  /*03d0*/  EXIT ;  /* 0x000000000000794d */ /* 0x000fea0003800000 */
        .weak           $__internal_0_$__cuda_sm3x_div_rn_noftz_f32_slowpath
        .type           $__internal_0_$__cuda_sm3x_div_rn_noftz_f32_slowpath,@function
        .size           $__internal_0_$__cuda_sm3x_div_rn_noftz_f32_slowpath,(.L_x_17 - $__internal_0_$__cuda_sm3x_div_rn_noftz_f32_slowpath)
$__internal_0_$__cuda_sm3x_div_rn_noftz_f32_slowpath:
[----:B------:R-:W-:Y:S01]  /*03e0*/  SHF.R.U32.HI R8, RZ, 0x17, R3 ;  /* 0x00000017ff087819 */ /* 0x000fe20000011603 */
[----:B------:R-:W-:Y:S01]  /*03f0*/  BSSY.RECONVERGENT B1, `(.L_x_4) ;  /* 0x0000062000017945 */ /* 0x000fe20003800200 */
[----:B------:R-:W-:Y:S02]  /*0400*/  SHF.R.U32.HI R7, RZ, 0x17, R0 ;  /* 0x00000017ff077819 */ /* 0x000fe40000011600 */
[----:B------:R-:W-:Y:S02]  /*0410*/  LOP3.LUT R12, R8, 0xff, RZ, 0xc0, !PT ;  /* 0x000000ff080c7812 */ /* 0x000fe400078ec0ff */
[----:B------:R-:W-:-:S03]  /*0420*/  LOP3.LUT R10, R7, 0xff, RZ, 0xc0, !PT ;  /* 0x000000ff070a7812 */ /* 0x000fc600078ec0ff */
[----:B------:R-:W-:Y:S02]  /*0430*/  VIADD R9, R12, 0xffffffff ;  /* 0xffffffff0c097836 */ /* 0x000fe40000000000 */
[----:B------:R-:W-:-:S03]  /*0440*/  VIADD R8, R10, 0xffffffff ;  /* 0xffffffff0a087836 */ /* 0x000fc60000000000 */
[----:B------:R-:W-:-:S04]  /*0450*/  ISETP.GT.U32.AND P0, PT, R9, 0xfd, PT ;  /* 0x000000fd0900780c */ /* 0x000fc80003f04070 */
[----:B------:R-:W-:-:S13]  /*0460*/  ISETP.GT.U32.OR P0, PT, R8, 0xfd, P0 ;  /* 0x000000fd0800780c */ /* 0x000fda0000704470 */
[----:B------:R-:W-:Y:S01]  /*0470*/  @!P0 IMAD.MOV.U32 R7, RZ, RZ, RZ ;  /* 0x000000ffff078224 */ /* 0x000fe200078e00ff */
[----:B------:R-:W-:Y:S06]  /*0480*/  @!P0 BRA `(.L_x_5) ;  /* 0x00000000005c8947 */ /* 0x000fec0003800000 */
[----:B------:R-:W-:Y:S02]  /*0490*/  FSETP.GTU.FTZ.AND P0, PT, |R0|, +INF , PT ;  /* 0x7f8000000000780b */ /* 0x000fe40003f1c200 */
[----:B------:R-:W-:-:S04]  /*04a0*/  FSETP.GTU.FTZ.AND P1, PT, |R3|, +INF , PT ;  /* 0x7f8000000300780b */ /* 0x000fc80003f3c200 */
[----:B------:R-:W-:-:S13]  /*04b0*/  PLOP3.LUT P0, PT, P0, P1, PT, 0xf8, 0x8f ;  /* 0x00000000008f781c */ /* 0x000fda0000703f70 */
[----:B------:R-:W-:Y:S05]  /*04c0*/  @P0 BRA `(.L_x_6) ;  /* 0x00000004004c0947 */ /* 0x000fea0003800000 */
[----:B------:R-:W-:-:S13]  /*04d0*/  LOP3.LUT P0, RZ, R3, 0x7fffffff, R0, 0xc8, !PT ;  /* 0x7fffffff03ff7812 */ /* 0x000fda000780c800 */
[----:B------:R-:W-:Y:S05]  /*04e0*/  @!P0 BRA `(.L_x_7) ;  /* 0x00000004003c8947 */ /* 0x000fea0003800000 */
[C---:B------:R-:W-:Y:S02]  /*04f0*/  FSETP.NEU.FTZ.AND P2, PT, |R0|.reuse, +INF , PT ;  /* 0x7f8000000000780b */ /* 0x040fe40003f5d200 */
[----:B------:R-:W-:Y:S02]  /*0500*/  FSETP.NEU.FTZ.AND P1, PT, |R3|, +INF , PT ;  /* 0x7f8000000300780b */ /* 0x000fe40003f3d200 */
[----:B------:R-:W-:-:S11]  /*0510*/  FSETP.NEU.FTZ.AND P0, PT, |R0|, +INF , PT ;  /* 0x7f8000000000780b */ /* 0x000fd60003f1d200 */
[----:B------:R-:W-:Y:S05]  /*0520*/  @!P1 BRA !P2, `(.L_x_7) ;  /* 0x00000004002c9947 */ /* 0x000fea0005000000 */
[----:B------:R-:W-:-:S04]  /*0530*/  LOP3.LUT P2, RZ, R0, 0x7fffffff, RZ, 0xc0, !PT ;  /* 0x7fffffff00ff7812 */ /* 0x000fc8000784c0ff */
[----:B------:R-:W-:-:S13]  /*0540*/  PLOP3.LUT P1, PT, P1, P2, PT, 0x2f, 0xf2 ;  /* 0x0000000000f2781c */ /* 0x000fda0000f24577 */
[----:B------:R-:W-:Y:S05]  /*0550*/  @P1 BRA `(.L_x_8) ;  /* 0x0000000400181947 */ /* 0x000fea0003800000 */
[----:B------:R-:W-:-:S04]  /*0560*/  LOP3.LUT P1, RZ, R3, 0x7fffffff, RZ, 0xc0, !PT ;  /* 0x7fffffff03ff7812 */ /* 0x000fc8000782c0ff */
[----:B------:R-:W-:-:S13]  /*0570*/  PLOP3.LUT P0, PT, P0, P1, PT, 0x2f, 0xf2 ;  /* 0x0000000000f2781c */ /* 0x000fda0000702577 */
[----:B------:R-:W-:Y:S05]  /*0580*/  @P0 BRA `(.L_x_9) ;  /* 0x0000000400000947 */ /* 0x000fea0003800000 */
[----:B------:R-:W-:Y:S02]  /*0590*/  ISETP.GE.AND P0, PT, R8, RZ, PT ;  /* 0x000000ff0800720c */ /* 0x000fe40003f06270 */
[----:B------:R-:W-:-:S11]  /*05a0*/  ISETP.GE.AND P1, PT, R9, RZ, PT ;  /* 0x000000ff0900720c */ /* 0x000fd60003f26270 */
[----:B------:R-:W-:Y:S02]  /*05b0*/  @P0 IMAD.MOV.U32 R7, RZ, RZ, RZ ;  /* 0x000000ffff070224 */ /* 0x000fe400078e00ff */
[----:B------:R-:W-:Y:S01]  /*05c0*/  @!P0 FFMA R0, R0, 1.84467440737095516160e+19, RZ ;  /* 0x5f80000000008823 */ /* 0x000fe200000000ff */
[----:B------:R-:W-:Y:S02]  /*05d0*/  @!P0 IMAD.MOV.U32 R7, RZ, RZ, -0x40 ;  /* 0xffffffc0ff078424 */ /* 0x000fe400078e00ff */
[----:B------:R-:W-:Y:S02]  /*05e0*/  @!P1 FFMA R3, R3, 1.84467440737095516160e+19, RZ ;  /* 0x5f80000003039823 */ /* 0x000fe400000000ff */
[----:B------:R-:W-:-:S07]  /*05f0*/  @!P1 VIADD R7, R7, 0x40 ;  /* 0x0000004007079836 */ /* 0x000fce0000000000 */
.L_x_5:
[----:B------:R-:W-:Y:S01]  /*0600*/  LEA R8, R12, 0xc0800000, 0x17 ;  /* 0xc08000000c087811 */ /* 0x000fe200078eb8ff */
[----:B------:R-:W-:Y:S04]  /*0610*/  BSSY.RECONVERGENT B2, `(.L_x_10) ;  /* 0x0000036000027945 */ /* 0x000fe80003800200 */
[----:B------:R-:W-:Y:S02]  /*0620*/  IMAD.IADD R8, R3, 0x1, -R8 ;  /* 0x0000000103087824 */ /* 0x000fe400078e0a08 */
[----:B------:R-:W-:Y:S02]  /*0630*/  VIADD R3, R10, 0xffffff81 ;  /* 0xffffff810a037836 */ /* 0x000fe40000000000 */
[----:B------:R0:W1:Y:S01]  /*0640*/  MUFU.RCP R9, R8 ;  /* 0x0000000800097308 */ /* 0x0000620000001000 */
[----:B------:R-:W-:Y:S01]  /*0650*/  FADD.FTZ R11, -R8, -RZ ;  /* 0x800000ff080b7221 */ /* 0x000fe20000010100 */
[C---:B------:R-:W-:Y:S01]  /*0660*/  IMAD R0, R3.reuse, -0x800000, R0 ;  /* 0xff80000003007824 */ /* 0x040fe200078e0200 */
[----:B0-----:R-:W-:-:S05]  /*0670*/  IADD3 R8, PT, PT, R3, 0x7f, -R12 ;  /* 0x0000007f03087810 */ /* 0x001fca0007ffe80c */
[----:B------:R-:W-:Y:S02]  /*0680*/  IMAD.IADD R8, R8, 0x1, R7 ;  /* 0x0000000108087824 */ /* 0x000fe400078e0207 */
[----:B-1----:R-:W-:-:S04]  /*0690*/  FFMA R10, R9, R11, 1 ;  /* 0x3f800000090a7423 */ /* 0x002fc8000000000b */
[----:B------:R-:W-:-:S04]  /*06a0*/  FFMA R14, R9, R10, R9 ;  /* 0x0000000a090e7223 */ /* 0x000fc80000000009 */
[----:B------:R-:W-:-:S04]  /*06b0*/  FFMA R9, R0, R14, RZ ;  /* 0x0000000e00097223 */ /* 0x000fc800000000ff */
[----:B------:R-:W-:-:S04]  /*06c0*/  FFMA R10, R11, R9, R0 ;  /* 0x000000090b0a7223 */ /* 0x000fc80000000000 */
[----:B------:R-:W-:-:S04]  /*06d0*/  FFMA R9, R14, R10, R9 ;  /* 0x0000000a0e097223 */ /* 0x000fc80000000009 */
[----:B------:R-:W-:-:S04]  /*06e0*/  FFMA R10, R11, R9, R0 ;  /* 0x000000090b0a7223 */ /* 0x000fc80000000000 */
[----:B------:R-:W-:-:S05]  /*06f0*/  FFMA R0, R14, R10, R9 ;  /* 0x0000000a0e007223 */ /* 0x000fca0000000009 */
[----:B------:R-:W-:-:S04]  /*0700*/  SHF.R.U32.HI R3, RZ, 0x17, R0 ;  /* 0x00000017ff037819 */ /* 0x000fc80000011600 */
[----:B------:R-:W-:-:S05]  /*0710*/  LOP3.LUT R3, R3, 0xff, RZ, 0xc0, !PT ;  /* 0x000000ff03037812 */ /* 0x000fca00078ec0ff */
[----:B------:R-:W-:-:S04]  /*0720*/  IMAD.IADD R11, R3, 0x1, R8 ;  /* 0x00000001030b7824 */ /* 0x000fc800078e0208 */
[----:B------:R-:W-:-:S05]  /*0730*/  VIADD R3, R11, 0xffffffff ;  /* 0xffffffff0b037836 */ /* 0x000fca0000000000 */
[----:B------:R-:W-:-:S13]  /*0740*/  ISETP.GE.U32.AND P0, PT, R3, 0xfe, PT ;  /* 0x000000fe0300780c */ /* 0x000fda0003f06070 */
[----:B------:R-:W-:Y:S05]  /*0750*/  @!P0 BRA `(.L_x_11) ;  /* 0x0000000000808947 */ /* 0x000fea0003800000 */
[----:B------:R-:W-:-:S13]  /*0760*/  ISETP.GT.AND P0, PT, R11, 0xfe, PT ;  /* 0x000000fe0b00780c */ /* 0x000fda0003f04270 */
[----:B------:R-:W-:Y:S05]  /*0770*/  @P0 BRA `(.L_x_12) ;  /* 0x00000000006c0947 */ /* 0x000fea0003800000 */
[----:B------:R-:W-:-:S13]  /*0780*/  ISETP.GE.AND P0, PT, R11, 0x1, PT ;  /* 0x000000010b00780c */ /* 0x000fda0003f06270 */
[----:B------:R-:W-:Y:S05]  /*0790*/  @P0 BRA `(.L_x_13) ;  /* 0x0000000000740947 */ /* 0x000fea0003800000 */
[----:B------:R-:W-:Y:S02]  /*07a0*/  ISETP.GE.AND P0, PT, R11, -0x18, PT ;  /* 0xffffffe80b00780c */ /* 0x000fe40003f06270 */
[----:B------:R-:W-:-:S11]  /*07b0*/  LOP3.LUT R0, R0, 0x80000000, RZ, 0xc0, !PT ;  /* 0x8000000000007812 */ /* 0x000fd600078ec0ff */
[----:B------:R-:W-:Y:S05]  /*07c0*/  @!P0 BRA `(.L_x_13) ;  /* 0x0000000000688947 */ /* 0x000fea0003800000 */
[CCC-:B------:R-:W-:Y:S01]  /*07d0*/  FFMA.RZ R3, R14.reuse, R10.reuse, R9.reuse ;  /* 0x0000000a0e037223 */ /* 0x1c0fe2000000c009 */
[CCC-:B------:R-:W-:Y:S01]  /*07e0*/  FFMA.RM R8, R14.reuse, R10.reuse, R9.reuse ;  /* 0x0000000a0e087223 */ /* 0x1c0fe20000004009 */
[C---:B------:R-:W-:Y:S02]  /*07f0*/  ISETP.NE.AND P2, PT, R11.reuse, RZ, PT ;  /* 0x000000ff0b00720c */ /* 0x040fe40003f45270 */
[----:B------:R-:W-:Y:S02]  /*0800*/  ISETP.NE.AND P1, PT, R11, RZ, PT ;  /* 0x000000ff0b00720c */ /* 0x000fe40003f25270 */
[----:B------:R-:W-:Y:S01]  /*0810*/  LOP3.LUT R7, R3, 0x7fffff, RZ, 0xc0, !PT ;  /* 0x007fffff03077812 */ /* 0x000fe200078ec0ff */
[----:B------:R-:W-:Y:S01]  /*0820*/  FFMA.RP R3, R14, R10, R9 ;  /* 0x0000000a0e037223 */ /* 0x000fe20000008009 */
[----:B------:R-:W-:Y:S02]  /*0830*/  VIADD R10, R11, 0x20 ;  /* 0x000000200b0a7836 */ /* 0x000fe40000000000 */
[----:B------:R-:W-:Y:S01]  /*0840*/  LOP3.LUT R7, R7, 0x800000, RZ, 0xfc, !PT ;  /* 0x0080000007077812 */ /* 0x000fe200078efcff */
[----:B------:R-:W-:Y:S01]  /*0850*/  IMAD.MOV R9, RZ, RZ, -R11 ;  /* 0x000000ffff097224 */ /* 0x000fe200078e0a0b */
[----:B------:R-:W-:-:S02]  /*0860*/  FSETP.NEU.FTZ.AND P0, PT, R3, R8, PT ;  /* 0x000000080300720b */ /* 0x000fc40003f1d000 */
[----:B------:R-:W-:Y:S02]  /*0870*/  SHF.L.U32 R10, R7, R10, RZ ;  /* 0x0000000a070a7219 */ /* 0x000fe400000006ff */
[----:B------:R-:W-:Y:S02]  /*0880*/  SEL R8, R9, RZ, P2 ;  /* 0x000000ff09087207 */ /* 0x000fe40001000000 */
[----:B------:R-:W-:Y:S02]  /*0890*/  ISETP.NE.AND P1, PT, R10, RZ, P1 ;  /* 0x000000ff0a00720c */ /* 0x000fe40000f25270 */
[----:B------:R-:W-:Y:S02]  /*08a0*/  SHF.R.U32.HI R8, RZ, R8, R7 ;  /* 0x00000008ff087219 */ /* 0x000fe40000011607 */
[----:B------:R-:W-:Y:S02]  /*08b0*/  PLOP3.LUT P0, PT, P0, P1, PT, 0xf8, 0x8f ;  /* 0x00000000008f781c */ /* 0x000fe40000703f70 */
[----:B------:R-:W-:-:S02]  /*08c0*/  SHF.R.U32.HI R10, RZ, 0x1, R8 ;  /* 0x00000001ff0a7819 */ /* 0x000fc40000011608 */
[----:B------:R-:W-:-:S04]  /*08d0*/  SEL R3, RZ, 0x1, !P0 ;  /* 0x00000001ff037807 */ /* 0x000fc80004000000 */
[----:B------:R-:W-:-:S04]  /*08e0*/  LOP3.LUT R3, R3, 0x1, R10, 0xf8, !PT ;  /* 0x0000000103037812 */ /* 0x000fc800078ef80a */
[----:B------:R-:W-:-:S05]  /*08f0*/  LOP3.LUT R3, R3, R8, RZ, 0xc0, !PT ;  /* 0x0000000803037212 */ /* 0x000fca00078ec0ff */
[----:B------:R-:W-:-:S05]  /*0900*/  IMAD.IADD R3, R10, 0x1, R3 ;  /* 0x000000010a037824 */ /* 0x000fca00078e0203 */
[----:B------:R-:W-:Y:S01]  /*0910*/  LOP3.LUT R0, R3, R0, RZ, 0xfc, !PT ;  /* 0x0000000003007212 */ /* 0x000fe200078efcff */
[----:B------:R-:W-:Y:S06]  /*0920*/  BRA `(.L_x_13) ;  /* 0x0000000000107947 */ /* 0x000fec0003800000 */
.L_x_12:
[----:B------:R-:W-:-:S04]  /*0930*/  LOP3.LUT R0, R0, 0x80000000, RZ, 0xc0, !PT ;  /* 0x8000000000007812 */ /* 0x000fc800078ec0ff */
[----:B------:R-:W-:Y:S01]  /*0940*/  LOP3.LUT R0, R0, 0x7f800000, RZ, 0xfc, !PT ;  /* 0x7f80000000007812 */ /* 0x000fe200078efcff */
[----:B------:R-:W-:Y:S06]  /*0950*/  BRA `(.L_x_13) ;  /* 0x0000000000047947 */ /* 0x000fec0003800000 */
.L_x_11:
[----:B------:R-:W-:-:S07]  /*0960*/  IMAD R0, R8, 0x800000, R0 ;  /* 0x0080000008007824 */ /* 0x000fce00078e0200 */
.L_x_13:
[----:B------:R-:W-:Y:S05]  /*0970*/  BSYNC.RECONVERGENT B2 ;  /* 0x0000000000027941 */ /* 0x000fea0003800200 */
.L_x_10:
[----:B------:R-:W-:Y:S05]  /*0980*/  BRA `(.L_x_14) ;  /* 0x0000000000207947 */ /* 0x000fea0003800000 */
.L_x_9:
[----:B------:R-:W-:-:S04]  /*0990*/  LOP3.LUT R0, R3, 0x80000000, R0, 0x48, !PT ;  /* 0x8000000003007812 */ /* 0x000fc800078e4800 */
[----:B------:R-:W-:Y:S01]  /*09a0*/  LOP3.LUT R0, R0, 0x7f800000, RZ, 0xfc, !PT ;  /* 0x7f80000000007812 */ /* 0x000fe200078efcff */
[----:B------:R-:W-:Y:S06]  /*09b0*/  BRA `(.L_x_14) ;  /* 0x0000000000147947 */ /* 0x000fec0003800000 */
.L_x_8:
[----:B------:R-:W-:Y:S01]  /*09c0*/  LOP3.LUT R0, R3, 0x80000000, R0, 0x48, !PT ;  /* 0x8000000003007812 */ /* 0x000fe200078e4800 */
[----:B------:R-:W-:Y:S06]  /*09d0*/  BRA `(.L_x_14) ;  /* 0x00000000000c7947 */ /* 0x000fec0003800000 */
.L_x_7:
[----:B------:R-:W0:Y:S01]  /*09e0*/  MUFU.RSQ R0, -QNAN ;  /* 0xffc0000000007908 */ /* 0x000e220000001400 */
[----:B------:R-:W-:Y:S05]  /*09f0*/  BRA `(.L_x_14) ;  /* 0x0000000000047947 */ /* 0x000fea0003800000 */
.L_x_6:
[----:B------:R-:W-:-:S07]  /*0a00*/  FADD.FTZ R0, R0, R3 ;  /* 0x0000000300007221 */ /* 0x000fce0000010000 */
.L_x_14:
[----:B------:R-:W-:Y:S05]  /*0a10*/  BSYNC.RECONVERGENT B1 ;  /* 0x0000000000017941 */ /* 0x000fea0003800200 */
.L_x_4:
[----:B------:R-:W-:-:S04]  /*0a20*/  IMAD.MOV.U32 R7, RZ, RZ, 0x0 ;  /* 0x00000000ff077424 */ /* 0x000fc800078e00ff */
[----:B0-----:R-:W-:Y:S05]  /*0a30*/  RET.REL.NODEC R6 `(render) ;  /* 0xfffffff406707950 */ /* 0x001fea0003c3ffff */
.L_x_15:
[----:B------:R-:W-:-:S00]  /*0a40*/  BRA `(.L_x_15) ;  /* 0xfffffffc00fc7947 */ /* 0x000fc0000383ffff */
[----:B------:R-:W-:-:S00]  /*0a50*/  NOP ;  /* 0x0000000000007918 */ /* 0x000fc00000000000 */
        /* <DEDUP_REMOVED lines=10> */
.L_x_17:


//--------------------- .text.add_kernel          --------------------------
	.section	.text.add_kernel,"ax",@progbits
	.align	128
        .global         add_kernel
        .type           add_kernel,@function
        .size           add_kernel,(.L_x_19 - add_kernel)
        .other          add_kernel,@"STO_CUDA_ENTRY STV_DEFAULT"
add_kernel:
.text.add_kernel:
[----:B------:R-:W-:Y:S01]  /*0000*/  LDC R1, c[0x0][0x37c] ;  /* 0x0000df00ff017b82 */ /* 0x000fe20000000800 */
[----:B------:R-:W0:Y:S07]  /*0010*/  S2R R0, SR_TID.X ;  /* 0x0000000000007919 */ /* 0x000e2e0000002100 */
[----:B------:R-:W0:Y:S01]  /*0020*/  S2UR UR4, SR_CTAID.X ;  /* 0x00000000000479c3 */ /* 0x000e220000002500 */
[----:B------:R-:W1:Y:S07]  /*0030*/  LDCU UR5, c[0x0][0x398] ;  /* 0x00007300ff0577ac */ /* 0x000e6e0008000800 */
[----:B------:R-:W0:Y:S02]  /*0040*/  LDC R9, c[0x0][0x360] ;  /* 0x0000d800ff097b82 */ /* 0x000e240000000800 */
[----:B0-----:R-:W-:-:S05]  /*0050*/  IMAD R9, R9, UR4, R0 ;  /* 0x0000000409097c24 */ /* 0x001fca000f8e0200 */
[----:B-1----:R-:W-:-:S13]  /*0060*/  ISETP.GE.AND P0, PT, R9, UR5, PT ;  /* 0x0000000509007c0c */ /* 0x002fda000bf06270 */
[----:B------:R-:W-:Y:S05]  /*0070*/  @P0 EXIT ;  /* 0x000000000000094d */ /* 0x000fea0003800000 */
[----:B------:R-:W0:Y:S01]  /*0080*/  LDC.64 R2, c[0x0][0x380] ;  /* 0x0000e000ff027b82 */ /* 0x000e220000000a00 */
[----:B------:R-:W1:Y:S07]  /*0090*/  LDCU.64 UR4, c[0x0][0x358] ;  /* 0x00006b00ff0477ac */ /* 0x000e6e0008000a00 */
[----:B------:R-:W2:Y:S08]  /*00a0*/  LDC.64 R4, c[0x0][0x388] ;  /* 0x0000e200ff047b82 */ /* 0x000eb00000000a00 */
[----:B------:R-:W3:Y:S01]  /*00b0*/  LDC.64 R6, c[0x0][0x390] ;  /* 0x0000e400ff067b82 */ /* 0x000ee20000000a00 */
[----:B0-----:R-:W-:-:S06]  /*00c0*/  IMAD.WIDE R2, R9, 0x4, R2 ;  /* 0x0000000409027825 */ /* 0x001fcc00078e0202 */
[----:B-1----:R-:W4:Y:S01]  /*00d0*/  LDG.E R2, desc[UR4][R2.64] ;  /* 0x0000000402027981 */ /* 0x002f22000c1e1900 */
[----:B--2---:R-:W-:-:S06]  /*00e0*/  IMAD.WIDE R4, R9, 0x4, R4 ;  /* 0x0000000409047825 */ /* 0x004fcc00078e0204 */
[----:B------:R-:W4:Y:S01]  /*00f0*/  LDG.E R5, desc[UR4][R4.64] ;  /* 0x0000000404057981 */ /* 0x000f22000c1e1900 */
[----:B---3--:R-:W-:-:S04]  /*0100*/  IMAD.WIDE R6, R9, 0x4, R6 ;  /* 0x0000000409067825 */ /* 0x008fc800078e0206 */
[----:B----4-:R-:W-:-:S05]  /*0110*/  FADD R9, R2, R5 ;  /* 0x0000000502097221 */ /* 0x010fca0000000000 */
[----:B------:R-:W-:Y:S01]  /*0120*/  STG.E desc[UR4][R6.64], R9 ;  /* 0x0000000906007986 */ /* 0x000fe2000c101904 */
[----:B------:R-:W-:Y:S05]  /*0130*/  EXIT ;  /* 0x000000000000794d */ /* 0x000fea0003800000 */
.L_x_16:
        /* <DEDUP_REMOVED lines=12> */
.L_x_19:


//--------------------- .nv.shared.reserved.0     --------------------------
	.section	.nv.shared.reserved.0,"aw",@nobits
	.weak		__nv_reservedSMEM_offset_0_alias
	.size		__nv_reservedSMEM_offset_0_alias, 0, 64
	.other		__nv_reservedSMEM_offset_0_alias,@"STO_CUDA_RESERVED_SHARED STV_DEFAULT"
__nv_reservedSMEM_offset_0_alias:
	.zero		0
	.zero		64


//--------------------- .nv.constant0.render      --------------------------
	.section	.nv.constant0.render,"a",@progbits
	.sectionflags	@""
	.align	4
.nv.constant0.render:
	.zero		912


//--------------------- .nv.constant0.add_kernel  --------------------------
	.section	.nv.constant0.add_kernel,"a",@progbits
	.sectionflags	@""
	.align	4
.nv.constant0.add_kernel:
	.zero		924


//--------------------- SYMBOLS --------------------------

	.type		.nv.reservedSmem.offset0,@object
	.size		.nv.reservedSmem.offset0,0x4
